	.headerflags	@"EF_CUDA_TEXMODE_UNIFIED EF_CUDA_64BIT_ADDRESS EF_CUDA_ACCELERATORS EF_CUDA_SM90 EF_CUDA_VIRTUAL_SM(EF_CUDA_SM90)"
	.elftype	@"ET_EXEC"


//--------------------- .nv.info                  --------------------------
	.section	.nv.info,"",@"SHT_CUDA_INFO"
	.align	4


	//----- nvinfo : EIATTR_REGCOUNT
	.align		4
        /*0000*/ 	.byte	0x04, 0x2f
        /*0002*/ 	.short	(.L_1 - .L_0)
	.align		4
.L_0:
        /*0004*/ 	.word	index@(triton_poi_fused__softmax_3)
        /*0008*/ 	.word	0x0000000e


	//----- nvinfo : EIATTR_MIN_STACK_SIZE
	.align		4
.L_1:
        /*000c*/ 	.byte	0x04, 0x12
        /*000e*/ 	.short	(.L_3 - .L_2)
	.align		4
.L_2:
        /*0010*/ 	.word	index@(triton_poi_fused__softmax_3)
        /*0014*/ 	.word	0x00000000


	//----- nvinfo : EIATTR_FRAME_SIZE
	.align		4
.L_3:
        /*0018*/ 	.byte	0x04, 0x11
        /*001a*/ 	.short	(.L_5 - .L_4)
	.align		4
.L_4:
        /*001c*/ 	.word	index@(triton_poi_fused__softmax_3)
        /*0020*/ 	.word	0x00000000


	//----- nvinfo : EIATTR_MIN_STACK_SIZE
	.align		4
.L_5:
        /*0024*/ 	.byte	0x04, 0x12
        /*0026*/ 	.short	(.L_7 - .L_6)
	.align		4
.L_6:
        /*0028*/ 	.word	index@(triton_poi_fused__softmax_3)
        /*002c*/ 	.word	0x00000000
.L_7:


//--------------------- .nv.info.triton_poi_fused__softmax_3 --------------------------
	.section	.nv.info.triton_poi_fused__softmax_3,"",@"SHT_CUDA_INFO"
	.sectionflags	@""
	.align	4


	//----- nvinfo : EIATTR_CUDA_API_VERSION
	.align		4
        /*0000*/ 	.byte	0x04, 0x37
        /*0002*/ 	.short	(.L_9 - .L_8)
.L_8:
        /*0004*/ 	.word	0x0000007c


	//----- nvinfo : EIATTR_KPARAM_INFO
	.align		4
.L_9:
        /*0008*/ 	.byte	0x04, 0x17
        /*000a*/ 	.short	(.L_11 - .L_10)
.L_10:
        /*000c*/ 	.word	0x00000000
        /*0010*/ 	.short	0x0002
        /*0012*/ 	.short	0x0010
        /*0014*/ 	.byte	0x00, 0xf0, 0x11, 0x00


	//----- nvinfo : EIATTR_KPARAM_INFO
	.align		4
.L_11:
        /*0018*/ 	.byte	0x04, 0x17
        /*001a*/ 	.short	(.L_13 - .L_12)
.L_12:
        /*001c*/ 	.word	0x00000000
        /*0020*/ 	.short	0x0001
        /*0022*/ 	.short	0x0008
        /*0024*/ 	.byte	0x00, 0xf4, 0x21, 0x00


	//----- nvinfo : EIATTR_KPARAM_INFO
	.align		4
.L_13:
        /*0028*/ 	.byte	0x04, 0x17
        /*002a*/ 	.short	(.L_15 - .L_14)
.L_14:
        /*002c*/ 	.word	0x00000000
        /*0030*/ 	.short	0x0000
        /*0032*/ 	.short	0x0000
        /*0034*/ 	.byte	0x00, 0xf4, 0x21, 0x00


	//----- nvinfo : EIATTR_SPARSE_MMA_MASK
	.align		4
.L_15:
        /*0038*/ 	.byte	0x03, 0x50
        /*003a*/ 	.short	0x0000


	//----- nvinfo : EIATTR_MAXREG_COUNT
	.align		4
        /*003c*/ 	.byte	0x03, 0x1b
        /*003e*/ 	.short	0x00ff


	//----- nvinfo : EIATTR_EXIT_INSTR_OFFSETS
	.align		4
        /*0040*/ 	.byte	0x04, 0x1c
        /*0042*/ 	.short	(.L_17 - .L_16)


	//   ....[0]....
.L_16:
        /*0044*/ 	.word	0x00000350


	//   ....[1]....
        /*0048*/ 	.word	0x00000370


	//----- nvinfo : EIATTR_REQNTID
	.align		4
.L_17:
        /*004c*/ 	.byte	0x04, 0x10
        /*004e*/ 	.short	(.L_19 - .L_18)
.L_18:
        /*0050*/ 	.word	0x00000020
        /*0054*/ 	.word	0x00000001
        /*0058*/ 	.word	0x00000001


	//----- nvinfo : EIATTR_CBANK_PARAM_SIZE
	.align		4
.L_19:
        /*005c*/ 	.byte	0x03, 0x19
        /*005e*/ 	.short	0x0014


	//----- nvinfo : EIATTR_PARAM_CBANK
	.align		4
        /*0060*/ 	.byte	0x04, 0x0a
        /*0062*/ 	.short	(.L_21 - .L_20)
	.align		4
.L_20:
        /*0064*/ 	.word	index@(.nv.constant0.triton_poi_fused__softmax_3)
        /*0068*/ 	.short	0x0210
        /*006a*/ 	.short	0x0014


	//----- nvinfo : EIATTR_SW_WAR
	.align		4
.L_21:
        /*006c*/ 	.byte	0x04, 0x36
        /*006e*/ 	.short	(.L_23 - .L_22)
.L_22:
        /*0070*/ 	.word	0x00000008
.L_23:


//--------------------- .nv.callgraph             --------------------------
	.section	.nv.callgraph,"",@"SHT_CUDA_CALLGRAPH"
	.align	4
	.sectionentsize	8
	.align		4
        /*0000*/ 	.word	0x00000000
	.align		4
        /*0004*/ 	.word	0xffffffff
	.align		4
        /*0008*/ 	.word	0x00000000
	.align		4
        /*000c*/ 	.word	0xfffffffe
	.align		4
        /*0010*/ 	.word	0x00000000
	.align		4
        /*0014*/ 	.word	0xfffffffd
	.align		4
        /*0018*/ 	.word	0x00000000
	.align		4
        /*001c*/ 	.word	0xfffffffc


//--------------------- .text.triton_poi_fused__softmax_3 --------------------------
	.section	.text.triton_poi_fused__softmax_3,"ax",@progbits
	.align	128
        .global         triton_poi_fused__softmax_3
        .type           triton_poi_fused__softmax_3,@function
        .size           triton_poi_fused__softmax_3,(.L_x_1 - triton_poi_fused__softmax_3)
        .other          triton_poi_fused__softmax_3,@"STO_CUDA_ENTRY STV_DEFAULT"
triton_poi_fused__softmax_3:
.text.triton_poi_fused__softmax_3:
[----:B------:R-:W0:Y:S02]  /*0000*/  LDC R1, c[0x0][0x28] ;  /* 0x00000a00ff017b82 */ /* 0x000e240000000800 */
[----:B------:R-:W1:Y:S01]  /*0010*/  S2R R0, SR_TID.X ;  /* 0x0000000000007919 */ /* 0x000e620000002100 */
[----:B------:R-:W2:Y:S01]  /*0020*/  LDC.64 R2, c[0x0][0x210] ;  /* 0x00008400ff027b82 */ /* 0x000ea20000000a00 */
[----:B------:R-:W-:Y:S01]  /*0030*/  HFMA2.MMA R6, -RZ, RZ, 0, 0 ;  /* 0x00000000ff067435 */ /* 0x000fe200000001ff */
[----:B------:R-:W-:Y:S01]  /*0040*/  MOV R9, RZ ;  /* 0x000000ff00097202 */ /* 0x000fe20000000f00 */
[----:B------:R-:W3:Y:S01]  /*0050*/  S2R R7, SR_CTAID.X ;  /* 0x0000000000077919 */ /* 0x000ee20000002500 */
[----:B------:R-:W-:Y:S01]  /*0060*/  ULDC.64 UR4, c[0x0][0x208] ;  /* 0x0000820000047ab9 */ /* 0x000fe20000000a00 */
[----:B-1----:R-:W-:Y:S02]  /*0070*/  LOP3.LUT R0, R0, 0x1f, RZ, 0xc0, !PT ;  /* 0x0000001f00007812 */ /* 0x002fe400078ec0ff */
[----:B---3--:R-:W-:Y:S02]  /*0080*/  SHF.R.U32.HI R4, RZ, 0x1a, R7 ;  /* 0x0000001aff047819 */ /* 0x008fe40000011607 */
[----:B------:R-:W-:-:S02]  /*0090*/  LEA R7, R7, R0, 0x5 ;  /* 0x0000000007077211 */ /* 0x000fc400078e28ff */
[----:B------:R-:W-:Y:S02]  /*00a0*/  SGXT.U32 R0, R4, 0x1 ;  /* 0x000000010400781a */ /* 0x000fe40000000000 */
[----:B------:R-:W-:Y:S02]  /*00b0*/  ISETP.GE.AND P0, PT, R7, 0x20, PT ;  /* 0x000000200700780c */ /* 0x000fe40003f06270 */
[----:B------:R-:W-:-:S04]  /*00c0*/  IADD3 R0, R7, R0, RZ ;  /* 0x0000000007007210 */ /* 0x000fc80007ffe0ff */
[----:B------:R-:W-:-:S05]  /*00d0*/  LOP3.LUT R5, R0, 0xfffffffe, RZ, 0xc0, !PT ;  /* 0xfffffffe00057812 */ /* 0x000fca00078ec0ff */
[----:B--2---:R-:W-:-:S05]  /*00e0*/  IMAD.WIDE R4, R5, 0x4, R2 ;  /* 0x0000000405047825 */ /* 0x004fca00078e0202 */
[----:B------:R-:W2:Y:S04]  /*00f0*/  @!P0 LDG.E.EL R6, desc[UR4][R4.64] ;  /* 0x0000000404068981 */ /* 0x000ea8000c2e1900 */
[----:B------:R-:W3:Y:S01]  /*0100*/  @!P0 LDG.E.EL R9, desc[UR4][R4.64+0x4] ;  /* 0x0000040404098981 */ /* 0x000ee2000c2e1900 */
[----:B------:R-:W-:Y:S01]  /*0110*/  HFMA2.MMA R0, -RZ, RZ, 0, 0 ;  /* 0x00000000ff007435 */ /* 0x000fe200000001ff */
[----:B------:R-:W-:-:S09]  /*0120*/  IMAD.WIDE R2, R7, 0x4, R2 ;  /* 0x0000000407027825 */ /* 0x000fd200078e0202 */
[----:B------:R-:W4:Y:S01]  /*0130*/  @!P0 LDG.E R0, desc[UR4][R2.64] ;  /* 0x0000000402008981 */ /* 0x000f22000c1e1900 */
[C---:B--2---:R-:W-:Y:S02]  /*0140*/  FSETP.NAN.AND P2, PT, R6.reuse, R6, PT ;  /* 0x000000060600720b */ /* 0x044fe40003f48000 */
[----:B---3--:R-:W-:-:S04]  /*0150*/  FSETP.GT.AND P1, PT, R6, R9, PT ;  /* 0x000000090600720b */ /* 0x008fc80003f24000 */
[----:B------:R-:W-:-:S04]  /*0160*/  FSEL R11, R6, R9, P1 ;  /* 0x00000009060b7208 */ /* 0x000fc80000800000 */
[----:B------:R-:W-:-:S05]  /*0170*/  FSEL R11, R6, R11, P2 ;  /* 0x0000000b060b7208 */ /* 0x000fca0001000000 */
[C---:B------:R-:W-:Y:S01]  /*0180*/  FADD R9, -R11.reuse, R9 ;  /* 0x000000090b097221 */ /* 0x040fe20000000100 */
[C---:B------:R-:W-:Y:S01]  /*0190*/  FADD R6, -R11.reuse, R6 ;  /* 0x000000060b067221 */ /* 0x040fe20000000100 */
[----:B----4-:R-:W-:Y:S02]  /*01a0*/  FADD R0, -R11, R0 ;  /* 0x000000000b007221 */ /* 0x010fe40000000100 */
[----:B------:R-:W-:Y:S01]  /*01b0*/  FMUL R9, R9, 1.4426950216293334961 ;  /* 0x3fb8aa3b09097820 */ /* 0x000fe20000400000 */
[----:B------:R-:W-:Y:S01]  /*01c0*/  FMUL R6, R6, 1.4426950216293334961 ;  /* 0x3fb8aa3b06067820 */ /* 0x000fe20000400000 */
[----:B------:R-:W-:-:S03]  /*01d0*/  FMUL R0, R0, 1.4426950216293334961 ;  /* 0x3fb8aa3b00007820 */ /* 0x000fc60000400000 */
[----:B------:R-:W-:Y:S02]  /*01e0*/  FSETP.GEU.AND P2, PT, R9, -126, PT ;  /* 0xc2fc00000900780b */ /* 0x000fe40003f4e000 */
[----:B------:R-:W-:-:S11]  /*01f0*/  FSETP.GEU.AND P1, PT, R6, -126, PT ;  /* 0xc2fc00000600780b */ /* 0x000fd60003f2e000 */
[----:B------:R-:W-:Y:S02]  /*0200*/  @!P2 FMUL R9, R9, 0.5 ;  /* 0x3f0000000909a820 */ /* 0x000fe40000400000 */
[----:B------:R-:W-:Y:S02]  /*0210*/  @!P1 FMUL R6, R6, 0.5 ;  /* 0x3f00000006069820 */ /* 0x000fe40000400000 */
[----:B------:R-:W1:Y:S08]  /*0220*/  MUFU.EX2 R3, R9 ;  /* 0x0000000900037308 */ /* 0x000e700000000800 */
[----:B------:R-:W2:Y:S01]  /*0230*/  MUFU.EX2 R2, R6 ;  /* 0x0000000600027308 */ /* 0x000ea20000000800 */
[----:B-1----:R-:W-:Y:S01]  /*0240*/  @!P2 FMUL R3, R3, R3 ;  /* 0x000000030303a220 */ /* 0x002fe20000400000 */
[----:B------:R-:W-:Y:S01]  /*0250*/  FSETP.GEU.AND P2, PT, R0, -126, PT ;  /* 0xc2fc00000000780b */ /* 0x000fe20003f4e000 */
[----:B--2---:R-:W-:-:S04]  /*0260*/  @!P1 FMUL R2, R2, R2 ;  /* 0x0000000202029220 */ /* 0x004fc80000400000 */
[----:B------:R-:W-:-:S08]  /*0270*/  FADD R5, R2, R3 ;  /* 0x0000000302057221 */ /* 0x000fd00000000000 */
[----:B------:R-:W-:Y:S01]  /*0280*/  @!P2 FMUL R0, R0, 0.5 ;  /* 0x3f0000000000a820 */ /* 0x000fe20000400000 */
[----:B------:R-:W1:Y:S01]  /*0290*/  LDC.64 R2, c[0x0][0x218] ;  /* 0x00008600ff027b82 */ /* 0x000e620000000a00 */
[C---:B------:R-:W-:Y:S02]  /*02a0*/  FSETP.GT.AND P1, PT, R5.reuse, 8.50705917302346158658e+37, PT ;  /* 0x7e8000000500780b */ /* 0x040fe40003f24000 */
[----:B------:R-:W2:Y:S01]  /*02b0*/  MUFU.EX2 R4, R0 ;  /* 0x0000000000047308 */ /* 0x000ea20000000800 */
[----:B------:R-:W-:-:S10]  /*02c0*/  FSETP.GEU.AND P3, PT, R5, 1.175494350822287508e-38, PT ;  /* 0x008000000500780b */ /* 0x000fd40003f6e000 */
[----:B------:R-:W-:Y:S01]  /*02d0*/  @P1 FMUL R5, R5, 0.25 ;  /* 0x3e80000005051820 */ /* 0x000fe20000400000 */
[----:B--2---:R-:W-:-:S03]  /*02e0*/  @!P2 FMUL R4, R4, R4 ;  /* 0x000000040404a220 */ /* 0x004fc60000400000 */
[----:B------:R-:W-:Y:S01]  /*02f0*/  @!P3 FMUL R5, R5, 16777216 ;  /* 0x4b8000000505b820 */ /* 0x000fe20000400000 */
[----:B------:R-:W-:Y:S01]  /*0300*/  @P1 FMUL R4, R4, 0.25 ;  /* 0x3e80000004041820 */ /* 0x000fe20000400000 */
[----:B-1----:R-:W-:-:S04]  /*0310*/  IMAD.WIDE R2, R7, 0x4, R2 ;  /* 0x0000000407027825 */ /* 0x002fc800078e0202 */
[----:B------:R-:W1:Y:S01]  /*0320*/  MUFU.RCP R5, R5 ;  /* 0x0000000500057308 */ /* 0x000e620000001000 */
[----:B------:R-:W-:-:S04]  /*0330*/  @!P3 FMUL R4, R4, 16777216 ;  /* 0x4b8000000404b820 */ /* 0x000fc80000400000 */
[----:B-1----:R-:W-:Y:S01]  /*0340*/  FMUL R7, R5, R4 ;  /* 0x0000000405077220 */ /* 0x002fe20000400000 */
[----:B------:R-:W-:Y:S06]  /*0350*/  @P0 EXIT ;  /* 0x000000000000094d */ /* 0x000fec0003800000 */
[----:B------:R-:W-:Y:S01]  /*0360*/  STG.E desc[UR4][R2.64], R7 ;  /* 0x0000000702007986 */ /* 0x000fe2000c101904 */
[----:B------:R-:W-:Y:S05]  /*0370*/  EXIT ;  /* 0x000000000000794d */ /* 0x000fea0003800000 */
.L_x_0:
[----:B------:R-:W-:-:S00]  /*0380*/  BRA `(.L_x_0) ;  /* 0xfffffffc00fc7947 */ /* 0x000fc0000383ffff */
[----:B------:R-:W-:-:S00]  /*0390*/  NOP ;  /* 0x0000000000007918 */ /* 0x000fc00000000000 */
        /* <DEDUP_REMOVED lines=14> */
.L_x_1:


//--------------------- .nv.constant0.triton_poi_fused__softmax_3 --------------------------
	.section	.nv.constant0.triton_poi_fused__softmax_3,"a",@progbits
	.sectionflags	@""
	.align	4
.nv.constant0.triton_poi_fused__softmax_3:
	.zero		548
